//
// Generated by NVIDIA NVVM Compiler
//
// Compiler Build ID: CL-36424714
// Cuda compilation tools, release 13.0, V13.0.88
// Based on NVVM 20.0.0
//

.version 9.0
.target sm_100
.address_size 64

	// .globl	_Z18tiledMatrixMulSyncPKfS0_Pfi
// _ZZ18tiledMatrixMulSyncPKfS0_PfiE5tileA has been demoted
// _ZZ18tiledMatrixMulSyncPKfS0_PfiE5tileB has been demoted

.visible .entry _Z18tiledMatrixMulSyncPKfS0_Pfi(
	.param .u64 .ptr .align 1 _Z18tiledMatrixMulSyncPKfS0_Pfi_param_0,
	.param .u64 .ptr .align 1 _Z18tiledMatrixMulSyncPKfS0_Pfi_param_1,
	.param .u64 .ptr .align 1 _Z18tiledMatrixMulSyncPKfS0_Pfi_param_2,
	.param .u32 _Z18tiledMatrixMulSyncPKfS0_Pfi_param_3
)
{
	.reg .pred 	%p<8>;
	.reg .b32 	%r<43>;
	.reg .b32 	%f<63>;
	.reg .b64 	%rd<13>;
	// demoted variable
	.shared .align 4 .b8 _ZZ18tiledMatrixMulSyncPKfS0_PfiE5tileA[1024];
	// demoted variable
	.shared .align 4 .b8 _ZZ18tiledMatrixMulSyncPKfS0_PfiE5tileB[1024];
	ld.param.u64 	%rd3, [_Z18tiledMatrixMulSyncPKfS0_Pfi_param_0];
	ld.param.u64 	%rd4, [_Z18tiledMatrixMulSyncPKfS0_Pfi_param_1];
	ld.param.u64 	%rd5, [_Z18tiledMatrixMulSyncPKfS0_Pfi_param_2];
	ld.param.u32 	%r24, [_Z18tiledMatrixMulSyncPKfS0_Pfi_param_3];
	mov.u32 	%r25, %ctaid.y;
	shl.b32 	%r26, %r25, 4;
	mov.u32 	%r40, %tid.y;
	add.s32 	%r2, %r26, %r40;
	mov.u32 	%r27, %ctaid.x;
	shl.b32 	%r3, %r27, 4;
	mov.u32 	%r38, %tid.x;
	add.s32 	%r5, %r3, %r38;
	setp.lt.s32 	%p1, %r24, 1;
	mov.f32 	%f62, 0f00000000;
	@%p1 bra 	$L__BB0_7;
	add.s32 	%r28, %r24, 15;
	shr.u32 	%r29, %r28, 4;
	shl.b32 	%r30, %r40, 6;
	mov.u32 	%r31, _ZZ18tiledMatrixMulSyncPKfS0_PfiE5tileA;
	add.s32 	%r6, %r31, %r30;
	shl.b32 	%r32, %r38, 2;
	add.s32 	%r7, %r6, %r32;
	mov.u32 	%r33, _ZZ18tiledMatrixMulSyncPKfS0_PfiE5tileB;
	add.s32 	%r9, %r33, %r32;
	add.s32 	%r8, %r9, %r30;
	neg.s32 	%r42, %r29;
	mad.lo.s32 	%r34, %r40, %r24, %r38;
	add.s32 	%r41, %r34, %r3;
	shl.b32 	%r12, %r24, 4;
	mad.lo.s32 	%r39, %r24, %r2, %r38;
	cvta.to.global.u64 	%rd1, %rd3;
	cvta.to.global.u64 	%rd2, %rd4;
	mov.f32 	%f62, 0f00000000;
$L__BB0_2:
	max.u32 	%r35, %r2, %r38;
	setp.ge.u32 	%p2, %r35, %r24;
	mov.f32 	%f60, 0f00000000;
	@%p2 bra 	$L__BB0_4;
	mul.wide.u32 	%rd6, %r39, 4;
	add.s64 	%rd7, %rd1, %rd6;
	ld.global.f32 	%f60, [%rd7];
$L__BB0_4:
	setp.ge.s32 	%p3, %r5, %r24;
	st.shared.f32 	[%r7], %f60;
	setp.ge.u32 	%p4, %r40, %r24;
	mov.f32 	%f61, 0f00000000;
	or.pred  	%p5, %p3, %p4;
	@%p5 bra 	$L__BB0_6;
	mul.wide.u32 	%rd8, %r41, 4;
	add.s64 	%rd9, %rd2, %rd8;
	ld.global.f32 	%f61, [%rd9];
$L__BB0_6:
	st.shared.f32 	[%r8], %f61;
	bar.sync 	0;
	ld.shared.f32 	%f12, [%r6];
	ld.shared.f32 	%f13, [%r9];
	fma.rn.f32 	%f14, %f12, %f13, %f62;
	ld.shared.f32 	%f15, [%r6+4];
	ld.shared.f32 	%f16, [%r9+64];
	fma.rn.f32 	%f17, %f15, %f16, %f14;
	ld.shared.f32 	%f18, [%r6+8];
	ld.shared.f32 	%f19, [%r9+128];
	fma.rn.f32 	%f20, %f18, %f19, %f17;
	ld.shared.f32 	%f21, [%r6+12];
	ld.shared.f32 	%f22, [%r9+192];
	fma.rn.f32 	%f23, %f21, %f22, %f20;
	ld.shared.f32 	%f24, [%r6+16];
	ld.shared.f32 	%f25, [%r9+256];
	fma.rn.f32 	%f26, %f24, %f25, %f23;
	ld.shared.f32 	%f27, [%r6+20];
	ld.shared.f32 	%f28, [%r9+320];
	fma.rn.f32 	%f29, %f27, %f28, %f26;
	ld.shared.f32 	%f30, [%r6+24];
	ld.shared.f32 	%f31, [%r9+384];
	fma.rn.f32 	%f32, %f30, %f31, %f29;
	ld.shared.f32 	%f33, [%r6+28];
	ld.shared.f32 	%f34, [%r9+448];
	fma.rn.f32 	%f35, %f33, %f34, %f32;
	ld.shared.f32 	%f36, [%r6+32];
	ld.shared.f32 	%f37, [%r9+512];
	fma.rn.f32 	%f38, %f36, %f37, %f35;
	ld.shared.f32 	%f39, [%r6+36];
	ld.shared.f32 	%f40, [%r9+576];
	fma.rn.f32 	%f41, %f39, %f40, %f38;
	ld.shared.f32 	%f42, [%r6+40];
	ld.shared.f32 	%f43, [%r9+640];
	fma.rn.f32 	%f44, %f42, %f43, %f41;
	ld.shared.f32 	%f45, [%r6+44];
	ld.shared.f32 	%f46, [%r9+704];
	fma.rn.f32 	%f47, %f45, %f46, %f44;
	ld.shared.f32 	%f48, [%r6+48];
	ld.shared.f32 	%f49, [%r9+768];
	fma.rn.f32 	%f50, %f48, %f49, %f47;
	ld.shared.f32 	%f51, [%r6+52];
	ld.shared.f32 	%f52, [%r9+832];
	fma.rn.f32 	%f53, %f51, %f52, %f50;
	ld.shared.f32 	%f54, [%r6+56];
	ld.shared.f32 	%f55, [%r9+896];
	fma.rn.f32 	%f56, %f54, %f55, %f53;
	ld.shared.f32 	%f57, [%r6+60];
	ld.shared.f32 	%f58, [%r9+960];
	fma.rn.f32 	%f62, %f57, %f58, %f56;
	bar.sync 	0;
	add.s32 	%r42, %r42, 1;
	setp.ne.s32 	%p6, %r42, 0;
	add.s32 	%r41, %r41, %r12;
	add.s32 	%r40, %r40, 16;
	add.s32 	%r39, %r39, 16;
	add.s32 	%r38, %r38, 16;
	@%p6 bra 	$L__BB0_2;
$L__BB0_7:
	max.s32 	%r36, %r2, %r5;
	setp.ge.s32 	%p7, %r36, %r24;
	@%p7 bra 	$L__BB0_9;
	mad.lo.s32 	%r37, %r24, %r2, %r5;
	cvta.to.global.u64 	%rd10, %rd5;
	mul.wide.s32 	%rd11, %r37, 4;
	add.s64 	%rd12, %rd10, %rd11;
	st.global.f32 	[%rd12], %f62;
$L__BB0_9:
	ret;

}


// ===== COMPILED SASS (sm_100) =====

	.target	sm_100

	.elftype	@"ET_EXEC"


//--------------------- .note.nv.tkinfo           --------------------------
	.section	.note.nv.tkinfo,"",@"SHT_NOTE"
	.sectionflags	@"SHF_NOTE_NV_TKINFO"
	.tkinfo
        /*0018*/ 	.word	0x00000002
        /*0030*/ 	.string	""
        /*0030*/ 	.string	"ptxas"
        /*0030*/ 	.string	"Cuda compilation tools, release 13.0, V13.0.88"
        /*0030*/ 	.string	"Build cuda_13.0.r13.0/compiler.36424714_0"
        /*0030*/ 	.string	"-arch sm_100 -m 64 "



//--------------------- .note.nv.cuinfo           --------------------------
	.section	.note.nv.cuinfo,"",@"SHT_NOTE"
	.sectionflags	@"SHF_NOTE_NV_CUINFO"
        /*0018*/ 	.short	0x0002
        /*001a*/ 	.short	0x0064
        /*001c*/ 	.short	0x0082
	.zero		2


//--------------------- .nv.info                  --------------------------
	.section	.nv.info,"",@"SHT_CUDA_INFO"
	.align	4


	//----- nvinfo : EIATTR_REGCOUNT
	.align		4
        /*0000*/ 	.byte	0x04, 0x2f
        /*0002*/ 	.short	(.L_1 - .L_0)
	.align		4
.L_0:
        /*0004*/ 	.word	index@(_Z18tiledMatrixMulSyncPKfS0_Pfi)
        /*0008*/ 	.word	0x00000020


	//----- nvinfo : EIATTR_FRAME_SIZE
	.align		4
.L_1:
        /*000c*/ 	.byte	0x04, 0x11
        /*000e*/ 	.short	(.L_3 - .L_2)
	.align		4
.L_2:
        /*0010*/ 	.word	index@(_Z18tiledMatrixMulSyncPKfS0_Pfi)
        /*0014*/ 	.word	0x00000000


	//----- nvinfo : EIATTR_MIN_STACK_SIZE
	.align		4
.L_3:
        /*0018*/ 	.byte	0x04, 0x12
        /*001a*/ 	.short	(.L_5 - .L_4)
	.align		4
.L_4:
        /*001c*/ 	.word	index@(_Z18tiledMatrixMulSyncPKfS0_Pfi)
        /*0020*/ 	.word	0x00000000
.L_5:


//--------------------- .nv.compat                --------------------------
	.section	.nv.compat,"",@"SHT_CUDA_COMPAT_INFO"
	.align	4
        /*0000*/ 	.byte	0x02, 0x09, 0x00, 0x00, 0x02, 0x02, 0x01, 0x00, 0x02, 0x05, 0x05, 0x00, 0x03, 0x07, 0x01, 0x01
        /*0010*/ 	.byte	0x02, 0x03, 0x00, 0x00, 0x02, 0x06, 0x01, 0x00, 0x04, 0x0b, 0x08, 0x00, 0x09, 0x00, 0x00, 0x00
        /*0020*/ 	.byte	0x00, 0x00, 0x00, 0x00


//--------------------- .nv.info._Z18tiledMatrixMulSyncPKfS0_Pfi --------------------------
	.section	.nv.info._Z18tiledMatrixMulSyncPKfS0_Pfi,"",@"SHT_CUDA_INFO"
	.sectionflags	@""
	.align	4


	//----- nvinfo : EIATTR_CUDA_API_VERSION
	.align		4
        /*0000*/ 	.byte	0x04, 0x37
        /*0002*/ 	.short	(.L_7 - .L_6)
.L_6:
        /*0004*/ 	.word	0x00000082


	//----- nvinfo : EIATTR_KPARAM_INFO
	.align		4
.L_7:
        /*0008*/ 	.byte	0x04, 0x17
        /*000a*/ 	.short	(.L_9 - .L_8)
.L_8:
        /*000c*/ 	.word	0x00000000
        /*0010*/ 	.short	0x0003
        /*0012*/ 	.short	0x0018
        /*0014*/ 	.byte	0x00, 0xf0, 0x11, 0x00


	//----- nvinfo : EIATTR_KPARAM_INFO
	.align		4
.L_9:
        /*0018*/ 	.byte	0x04, 0x17
        /*001a*/ 	.short	(.L_11 - .L_10)
.L_10:
        /*001c*/ 	.word	0x00000000
        /*0020*/ 	.short	0x0002
        /*0022*/ 	.short	0x0010
        /*0024*/ 	.byte	0x00, 0xf5, 0x21, 0x00


	//----- nvinfo : EIATTR_KPARAM_INFO
	.align		4
.L_11:
        /*0028*/ 	.byte	0x04, 0x17
        /*002a*/ 	.short	(.L_13 - .L_12)
.L_12:
        /*002c*/ 	.word	0x00000000
        /*0030*/ 	.short	0x0001
        /*0032*/ 	.short	0x0008
        /*0034*/ 	.byte	0x00, 0xf5, 0x21, 0x00


	//----- nvinfo : EIATTR_KPARAM_INFO
	.align		4
.L_13:
        /*0038*/ 	.byte	0x04, 0x17
        /*003a*/ 	.short	(.L_15 - .L_14)
.L_14:
        /*003c*/ 	.word	0x00000000
        /*0040*/ 	.short	0x0000
        /*0042*/ 	.short	0x0000
        /*0044*/ 	.byte	0x00, 0xf5, 0x21, 0x00


	//----- nvinfo : EIATTR_SPARSE_MMA_MASK
	.align		4
.L_15:
        /*0048*/ 	.byte	0x03, 0x50
        /*004a*/ 	.short	0x0000


	//----- nvinfo : EIATTR_MAXREG_COUNT
	.align		4
        /*004c*/ 	.byte	0x03, 0x1b
        /*004e*/ 	.short	0x00ff


	//----- nvinfo : EIATTR_NUM_BARRIERS
	.align		4
        /*0050*/ 	.byte	0x02, 0x4c
        /*0052*/ 	.byte	0x01
	.zero		1


	//----- nvinfo : EIATTR_MERCURY_ISA_VERSION
	.align		4
        /*0054*/ 	.byte	0x03, 0x5f
        /*0056*/ 	.short	0x0101


	//----- nvinfo : EIATTR_VRC_CTA_INIT_COUNT
	.align		4
        /*0058*/ 	.byte	0x02, 0x4a
	.zero		1
	.zero		1


	//----- nvinfo : EIATTR_EXIT_INSTR_OFFSETS
	.align		4
        /*005c*/ 	.byte	0x04, 0x1c
        /*005e*/ 	.short	(.L_17 - .L_16)


	//   ....[0]....
.L_16:
        /*0060*/ 	.word	0x000005c0


	//   ....[1]....
        /*0064*/ 	.word	0x00000610


	//----- nvinfo : EIATTR_CBANK_PARAM_SIZE
	.align		4
.L_17:
        /*0068*/ 	.byte	0x03, 0x19
        /*006a*/ 	.short	0x001c


	//----- nvinfo : EIATTR_PARAM_CBANK
	.align		4
        /*006c*/ 	.byte	0x04, 0x0a
        /*006e*/ 	.short	(.L_19 - .L_18)
	.align		4
.L_18:
        /*0070*/ 	.word	index@(.nv.constant0._Z18tiledMatrixMulSyncPKfS0_Pfi)
        /*0074*/ 	.short	0x0380
        /*0076*/ 	.short	0x001c


	//----- nvinfo : EIATTR_SW_WAR
	.align		4
.L_19:
        /*0078*/ 	.byte	0x04, 0x36
        /*007a*/ 	.short	(.L_21 - .L_20)
.L_20:
        /*007c*/ 	.word	0x00000008
.L_21:


//--------------------- .nv.callgraph             --------------------------
	.section	.nv.callgraph,"",@"SHT_CUDA_CALLGRAPH"
	.align	4
	.sectionentsize	8
	.align		4
        /*0000*/ 	.word	0x00000000
	.align		4
        /*0004*/ 	.word	0xffffffff
	.align		4
        /*0008*/ 	.word	0x00000000
	.align		4
        /*000c*/ 	.word	0xfffffffe
	.align		4
        /*0010*/ 	.word	0x00000000
	.align		4
        /*0014*/ 	.word	0xfffffffd
	.align		4
        /*0018*/ 	.word	0x00000000
	.align		4
        /*001c*/ 	.word	0xfffffffc


//--------------------- .text._Z18tiledMatrixMulSyncPKfS0_Pfi --------------------------
	.section	.text._Z18tiledMatrixMulSyncPKfS0_Pfi,"ax",@progbits
	.align	128
        .global         _Z18tiledMatrixMulSyncPKfS0_Pfi
        .type           _Z18tiledMatrixMulSyncPKfS0_Pfi,@function
        .size           _Z18tiledMatrixMulSyncPKfS0_Pfi,(.L_x_3 - _Z18tiledMatrixMulSyncPKfS0_Pfi)
        .other          _Z18tiledMatrixMulSyncPKfS0_Pfi,@"STO_CUDA_ENTRY STV_DEFAULT"
_Z18tiledMatrixMulSyncPKfS0_Pfi:
.text._Z18tiledMatrixMulSyncPKfS0_Pfi:
[----:B------:R-:W-:Y:S01]  /*0000*/  LDC R1, c[0x0][0x37c] ;  /* 0x0000df00ff017b82 */ /* 0x000fe20000000800 */
[----:B------:R-:W0:Y:S01]  /*0010*/  LDCU UR4, c[0x0][0x398] ;  /* 0x00007300ff0477ac */ /* 0x000e220008000800 */
[----:B------:R-:W1:Y:S01]  /*0020*/  S2R R2, SR_CTAID.Y ;  /* 0x0000000000027919 */ /* 0x000e620000002600 */
[----:B------:R-:W-:Y:S01]  /*0030*/  HFMA2 R23, -RZ, RZ, 0, 0 ;  /* 0x00000000ff177431 */ /* 0x000fe200000001ff */
[----:B------:R-:W2:Y:S01]  /*0040*/  LDCU.64 UR8, c[0x0][0x358] ;  /* 0x00006b00ff0877ac */ /* 0x000ea20008000a00 */
[----:B------:R-:W1:Y:S01]  /*0050*/  S2R R7, SR_TID.Y ;  /* 0x0000000000077919 */ /* 0x000e620000002200 */
[----:B------:R-:W3:Y:S01]  /*0060*/  S2R R8, SR_CTAID.X ;  /* 0x0000000000087919 */ /* 0x000ee20000002500 */
[----:B------:R-:W3:Y:S01]  /*0070*/  S2R R3, SR_TID.X ;  /* 0x0000000000037919 */ /* 0x000ee20000002100 */
[----:B0-----:R-:W-:-:S04]  /*0080*/  MOV R0, UR4 ;  /* 0x0000000400007c02 */ /* 0x001fc80008000f00 */
[----:B------:R-:W-:Y:S02]  /*0090*/  ISETP.GE.AND P0, PT, R0, 0x1, PT ;  /* 0x000000010000780c */ /* 0x000fe40003f06270 */
[----:B-1----:R-:W-:Y:S02]  /*00a0*/  LEA R2, R2, R7, 0x4 ;  /* 0x0000000702027211 */ /* 0x002fe400078e20ff */
[----:B---3--:R-:W-:-:S09]  /*00b0*/  LEA R5, R8, R3, 0x4 ;  /* 0x0000000308057211 */ /* 0x008fd200078e20ff */
[----:B--2---:R-:W-:Y:S05]  /*00c0*/  @!P0 BRA `(.L_x_0) ;  /* 0x0000000400348947 */ /* 0x004fea0003800000 */
[----:B------:R-:W0:Y:S01]  /*00d0*/  S2UR UR6, SR_CgaCtaId ;  /* 0x00000000000679c3 */ /* 0x000e220000008800 */
[----:B------:R-:W-:Y:S01]  /*00e0*/  UMOV UR4, 0x400 ;  /* 0x0000040000047882 */ /* 0x000fe20000000000 */
[----:B------:R-:W-:Y:S01]  /*00f0*/  IADD3 R4, PT, PT, R0, 0xf, RZ ;  /* 0x0000000f00047810 */ /* 0x000fe20007ffe0ff */
[----:B------:R-:W-:Y:S01]  /*0100*/  UIADD3 UR5, UPT, UPT, UR4, 0x400, URZ ;  /* 0x0000040004057890 */ /* 0x000fe2000fffe0ff */
[-C--:B------:R-:W-:Y:S01]  /*0110*/  IMAD R17, R7, R0.reuse, R3 ;  /* 0x0000000007117224 */ /* 0x080fe200078e0203 */
[----:B------:R-:W-:Y:S02]  /*0120*/  MOV R23, RZ ;  /* 0x000000ff00177202 */ /* 0x000fe40000000f00 */
[----:B------:R-:W-:Y:S01]  /*0130*/  SHF.R.U32.HI R19, RZ, 0x4, R4 ;  /* 0x00000004ff137819 */ /* 0x000fe20000011604 */
[----:B------:R-:W1:Y:S01]  /*0140*/  LDC R6, c[0x0][0x398] ;  /* 0x0000e600ff067b82 */ /* 0x000e620000000800 */
[----:B------:R-:W-:Y:S02]  /*0150*/  IMAD R17, R8, 0x10, R17 ;  /* 0x0000001008117824 */ /* 0x000fe400078e0211 */
[----:B------:R-:W-:Y:S01]  /*0160*/  IMAD R4, R2, R0, R3 ;  /* 0x0000000002047224 */ /* 0x000fe200078e0203 */
[----:B------:R-:W-:Y:S01]  /*0170*/  IADD3 R19, PT, PT, -R19, RZ, RZ ;  /* 0x000000ff13137210 */ /* 0x000fe20007ffe1ff */
[----:B0-----:R-:W-:-:S02]  /*0180*/  ULEA UR5, UR6, UR5, 0x18 ;  /* 0x0000000506057291 */ /* 0x001fc4000f8ec0ff */
[----:B------:R-:W-:-:S04]  /*0190*/  ULEA UR4, UR6, UR4, 0x18 ;  /* 0x0000000406047291 */ /* 0x000fc8000f8ec0ff */
[----:B------:R-:W-:Y:S02]  /*01a0*/  LEA R20, R3, UR5, 0x2 ;  /* 0x0000000503147c11 */ /* 0x000fe4000f8e10ff */
[----:B------:R-:W-:-:S03]  /*01b0*/  LEA R18, R7, UR4, 0x6 ;  /* 0x0000000407127c11 */ /* 0x000fc6000f8e30ff */
[----:B------:R-:W-:Y:S01]  /*01c0*/  IMAD R16, R7, 0x40, R20 ;  /* 0x0000004007107824 */ /* 0x000fe200078e0214 */
[----:B------:R-:W-:-:S07]  /*01d0*/  LEA R21, R3, R18, 0x2 ;  /* 0x0000001203157211 */ /* 0x000fce00078e10ff */
.L_x_1:
[----:B-1----:R-:W-:Y:S01]  /*01e0*/  MOV R0, R6 ;  /* 0x0000000600007202 */ /* 0x002fe20000000f00 */
[----:B------:R-:W-:Y:S01]  /*01f0*/  HFMA2 R22, -RZ, RZ, 0, 0 ;  /* 0x00000000ff167431 */ /* 0x000fe200000001ff */
[----:B------:R-:W-:Y:S02]  /*0200*/  VIMNMX.U32 R9, PT, PT, R2, R3, !PT ;  /* 0x0000000302097248 */ /* 0x000fe40007fe0000 */
[-C--:B------:R-:W-:Y:S02]  /*0210*/  ISETP.GE.U32.AND P0, PT, R7, R0.reuse, PT ;  /* 0x000000000700720c */ /* 0x080fe40003f06070 */
[-C--:B------:R-:W-:Y:S02]  /*0220*/  ISETP.GE.U32.AND P1, PT, R9, R0.reuse, PT ;  /* 0x000000000900720c */ /* 0x080fe40003f26070 */
[----:B------:R-:W-:Y:S02]  /*0230*/  ISETP.GE.OR P0, PT, R5, R0, P0 ;  /* 0x000000000500720c */ /* 0x000fe40000706670 */
[----:B------:R-:W-:-:S09]  /*0240*/  MOV R27, RZ ;  /* 0x000000ff001b7202 */ /* 0x000fd20000000f00 */
[----:B------:R-:W0:Y:S08]  /*0250*/  @!P1 LDC.64 R10, c[0x0][0x380] ;  /* 0x0000e000ff0a9b82 */ /* 0x000e300000000a00 */
[----:B------:R-:W1:Y:S01]  /*0260*/  @!P0 LDC.64 R8, c[0x0][0x388] ;  /* 0x0000e200ff088b82 */ /* 0x000e620000000a00 */
[----:B0-----:R-:W-:-:S05]  /*0270*/  @!P1 IMAD.WIDE.U32 R10, R4, 0x4, R10 ;  /* 0x00000004040a9825 */ /* 0x001fca00078e000a */
[----:B------:R-:W2:Y:S01]  /*0280*/  @!P1 LDG.E R22, desc[UR8][R10.64] ;  /* 0x000000080a169981 */ /* 0x000ea2000c1e1900 */
[----:B-1----:R-:W-:-:S05]  /*0290*/  @!P0 IMAD.WIDE.U32 R8, R17, 0x4, R8 ;  /* 0x0000000411088825 */ /* 0x002fca00078e0008 */
[----:B------:R-:W3:Y:S01]  /*02a0*/  @!P0 LDG.E R27, desc[UR8][R8.64] ;  /* 0x00000008081b8981 */ /* 0x000ee2000c1e1900 */
[----:B------:R-:W-:-:S05]  /*02b0*/  VIADD R19, R19, 0x1 ;  /* 0x0000000113137836 */ /* 0x000fca0000000000 */
[----:B------:R-:W-:Y:S02]  /*02c0*/  ISETP.NE.AND P0, PT, R19, RZ, PT ;  /* 0x000000ff1300720c */ /* 0x000fe40003f05270 */
[----:B------:R-:W-:Y:S02]  /*02d0*/  IADD3 R3, PT, PT, R3, 0x10, RZ ;  /* 0x0000001003037810 */ /* 0x000fe40007ffe0ff */
[----:B------:R-:W-:Y:S02]  /*02e0*/  IADD3 R7, PT, PT, R7, 0x10, RZ ;  /* 0x0000001007077810 */ /* 0x000fe40007ffe0ff */
[----:B------:R-:W-:Y:S02]  /*02f0*/  IADD3 R4, PT, PT, R4, 0x10, RZ ;  /* 0x0000001004047810 */ /* 0x000fe40007ffe0ff */
[----:B------:R-:W-:Y:S01]  /*0300*/  LEA R17, R0, R17, 0x4 ;  /* 0x0000001100117211 */ /* 0x000fe200078e20ff */
[----:B--2---:R-:W-:Y:S04]  /*0310*/  STS [R21], R22 ;  /* 0x0000001615007388 */ /* 0x004fe80000000800 */
[----:B---3--:R-:W-:Y:S01]  /*0320*/  STS [R16], R27 ;  /* 0x0000001b10007388 */ /* 0x008fe20000000800 */
[----:B------:R-:W-:Y:S06]  /*0330*/  BAR.SYNC.DEFER_BLOCKING 0x0 ;  /* 0x0000000000007b1d */ /* 0x000fec0000010000 */
[----:B------:R-:W-:Y:S04]  /*0340*/  LDS R26, [R20] ;  /* 0x00000000141a7984 */ /* 0x000fe80000000800 */
[----:B------:R-:W0:Y:S04]  /*0350*/  LDS.128 R12, [R18] ;  /* 0x00000000120c7984 */ /* 0x000e280000000c00 */
[----:B------:R-:W1:Y:S04]  /*0360*/  LDS R29, [R20+0x40] ;  /* 0x00004000141d7984 */ /* 0x000e680000000800 */
[----:B------:R-:W2:Y:S04]  /*0370*/  LDS R25, [R20+0x80] ;  /* 0x0000800014197984 */ /* 0x000ea80000000800 */
[----:B------:R-:W3:Y:S04]  /*0380*/  LDS R24, [R20+0xc0] ;  /* 0x0000c00014187984 */ /* 0x000ee80000000800 */
[----:B------:R-:W-:Y:S04]  /*0390*/  LDS.128 R8, [R18+0x10] ;  /* 0x0000100012087984 */ /* 0x000fe80000000c00 */
[----:B------:R-:W-:Y:S04]  /*03a0*/  LDS R22, [R20+0x140] ;  /* 0x0001400014167984 */ /* 0x000fe80000000800 */
[----:B------:R-:W-:Y:S01]  /*03b0*/  LDS R27, [R20+0x200] ;  /* 0x00020000141b7984 */ /* 0x000fe20000000800 */
[----:B0-----:R-:W-:-:S03]  /*03c0*/  FFMA R12, R12, R26, R23 ;  /* 0x0000001a0c0c7223 */ /* 0x001fc60000000017 */
[----:B------:R-:W0:Y:S01]  /*03d0*/  LDS R23, [R20+0x100] ;  /* 0x0001000014177984 */ /* 0x000e220000000800 */
[----:B-1----:R-:W-:-:S03]  /*03e0*/  FFMA R12, R29, R13, R12 ;  /* 0x0000000d1d0c7223 */ /* 0x002fc6000000000c */
[----:B------:R-:W-:Y:S01]  /*03f0*/  LDS R26, [R20+0x1c0] ;  /* 0x0001c000141a7984 */ /* 0x000fe20000000800 */
[----:B--2---:R-:W-:-:S03]  /*0400*/  FFMA R13, R25, R14, R12 ;  /* 0x0000000e190d7223 */ /* 0x004fc6000000000c */
[----:B------:R-:W1:Y:S01]  /*0410*/  LDS R25, [R20+0x180] ;  /* 0x0001800014197984 */ /* 0x000e620000000800 */
[----:B---3--:R-:W-:-:S03]  /*0420*/  FFMA R13, R24, R15, R13 ;  /* 0x0000000f180d7223 */ /* 0x008fc6000000000d */
[----:B------:R-:W-:Y:S01]  /*0430*/  LDS R24, [R20+0x240] ;  /* 0x0002400014187984 */ /* 0x000fe20000000800 */
[----:B0-----:R-:W-:-:S03]  /*0440*/  FFMA R23, R8, R23, R13 ;  /* 0x0000001708177223 */ /* 0x001fc6000000000d */
[----:B------:R-:W0:Y:S01]  /*0450*/  LDS.128 R12, [R18+0x20] ;  /* 0x00002000120c7984 */ /* 0x000e220000000c00 */
[----:B------:R-:W-:-:S03]  /*0460*/  FFMA R22, R22, R9, R23 ;  /* 0x0000000916167223 */ /* 0x000fc60000000017 */
[----:B------:R-:W2:Y:S01]  /*0470*/  LDS R23, [R20+0x280] ;  /* 0x0002800014177984 */ /* 0x000ea20000000800 */
[----:B-1----:R-:W-:-:S03]  /*0480*/  FFMA R25, R25, R10, R22 ;  /* 0x0000000a19197223 */ /* 0x002fc60000000016 */
[----:B------:R-:W1:Y:S01]  /*0490*/  LDS R22, [R20+0x2c0] ;  /* 0x0002c00014167984 */ /* 0x000e620000000800 */
[----:B------:R-:W-:-:S03]  /*04a0*/  FFMA R11, R26, R11, R25 ;  /* 0x0000000b1a0b7223 */ /* 0x000fc60000000019 */
[----:B------:R-:W-:Y:S01]  /*04b0*/  LDS R25, [R20+0x300] ;  /* 0x0003000014197984 */ /* 0x000fe20000000800 */
[----:B0-----:R-:W-:-:S03]  /*04c0*/  FFMA R27, R12, R27, R11 ;  /* 0x0000001b0c1b7223 */ /* 0x001fc6000000000b */
[----:B------:R-:W0:Y:S01]  /*04d0*/  LDS.128 R8, [R18+0x30] ;  /* 0x0000300012087984 */ /* 0x000e220000000c00 */
[----:B------:R-:W-:-:S03]  /*04e0*/  FFMA R24, R24, R13, R27 ;  /* 0x0000000d18187223 */ /* 0x000fc6000000001b */
[----:B------:R-:W3:Y:S04]  /*04f0*/  LDS R27, [R20+0x340] ;  /* 0x00034000141b7984 */ /* 0x000ee80000000800 */
[----:B------:R-:W4:Y:S04]  /*0500*/  LDS R13, [R20+0x380] ;  /* 0x00038000140d7984 */ /* 0x000f280000000800 */
[----:B------:R-:W5:Y:S01]  /*0510*/  LDS R12, [R20+0x3c0] ;  /* 0x0003c000140c7984 */ /* 0x000f620000000800 */
[----:B--2---:R-:W-:-:S04]  /*0520*/  FFMA R23, R23, R14, R24 ;  /* 0x0000000e17177223 */ /* 0x004fc80000000018 */
[----:B-1----:R-:W-:-:S04]  /*0530*/  FFMA R15, R22, R15, R23 ;  /* 0x0000000f160f7223 */ /* 0x002fc80000000017 */
[----:B0-----:R-:W-:-:S04]  /*0540*/  FFMA R8, R8, R25, R15 ;  /* 0x0000001908087223 */ /* 0x001fc8000000000f */
[----:B---3--:R-:W-:-:S04]  /*0550*/  FFMA R8, R27, R9, R8 ;  /* 0x000000091b087223 */ /* 0x008fc80000000008 */
[----:B----4-:R-:W-:-:S04]  /*0560*/  FFMA R13, R13, R10, R8 ;  /* 0x0000000a0d0d7223 */ /* 0x010fc80000000008 */
[----:B-----5:R-:W-:Y:S01]  /*0570*/  FFMA R23, R12, R11, R13 ;  /* 0x0000000b0c177223 */ /* 0x020fe2000000000d */
[----:B------:R-:W-:Y:S06]  /*0580*/  BAR.SYNC.DEFER_BLOCKING 0x0 ;  /* 0x0000000000007b1d */ /* 0x000fec0000010000 */
[----:B------:R-:W-:Y:S05]  /*0590*/  @P0 BRA `(.L_x_1) ;  /* 0xfffffffc00100947 */ /* 0x000fea000383ffff */
.L_x_0:
[----:B------:R-:W-:-:S04]  /*05a0*/  VIMNMX R3, PT, PT, R2, R5, !PT ;  /* 0x0000000502037248 */ /* 0x000fc80007fe0100 */
[----:B------:R-:W-:-:S13]  /*05b0*/  ISETP.GE.AND P0, PT, R3, R0, PT ;  /* 0x000000000300720c */ /* 0x000fda0003f06270 */
[----:B------:R-:W-:Y:S05]  /*05c0*/  @P0 EXIT ;  /* 0x000000000000094d */ /* 0x000fea0003800000 */
[----:B------:R-:W0:Y:S01]  /*05d0*/  LDC.64 R6, c[0x0][0x390] ;  /* 0x0000e400ff067b82 */ /* 0x000e220000000a00 */
[----:B------:R-:W-:-:S04]  /*05e0*/  IMAD R3, R2, R0, R5 ;  /* 0x0000000002037224 */ /* 0x000fc800078e0205 */
[----:B0-----:R-:W-:-:S05]  /*05f0*/  IMAD.WIDE R2, R3, 0x4, R6 ;  /* 0x0000000403027825 */ /* 0x001fca00078e0206 */
[----:B------:R-:W-:Y:S01]  /*0600*/  STG.E desc[UR8][R2.64], R23 ;  /* 0x0000001702007986 */ /* 0x000fe2000c101908 */
[----:B------:R-:W-:Y:S05]  /*0610*/  EXIT ;  /* 0x000000000000794d */ /* 0x000fea0003800000 */
.L_x_2:
[----:B------:R-:W-:-:S00]  /*0620*/  BRA `(.L_x_2) ;  /* 0xfffffffc00fc7947 */ /* 0x000fc0000383ffff */
[----:B------:R-:W-:-:S00]  /*0630*/  NOP ;  /* 0x0000000000007918 */ /* 0x000fc00000000000 */
        /* <DEDUP_REMOVED lines=12> */
.L_x_3:


//--------------------- .nv.shared._Z18tiledMatrixMulSyncPKfS0_Pfi --------------------------
	.section	.nv.shared._Z18tiledMatrixMulSyncPKfS0_Pfi,"aw",@nobits
	.sectionflags	@""
	.align	4
.nv.shared._Z18tiledMatrixMulSyncPKfS0_Pfi:
	.zero		3072


//--------------------- .nv.shared.reserved.0     --------------------------
	.section	.nv.shared.reserved.0,"aw",@nobits
	.weak		__nv_reservedSMEM_offset_0_alias
	.size		__nv_reservedSMEM_offset_0_alias, 0, 64
	.other		__nv_reservedSMEM_offset_0_alias,@"STO_CUDA_RESERVED_SHARED STV_DEFAULT"
__nv_reservedSMEM_offset_0_alias:
	.zero		0
	.zero		64


//--------------------- .nv.constant0._Z18tiledMatrixMulSyncPKfS0_Pfi --------------------------
	.section	.nv.constant0._Z18tiledMatrixMulSyncPKfS0_Pfi,"a",@progbits
	.sectionflags	@""
	.align	4
.nv.constant0._Z18tiledMatrixMulSyncPKfS0_Pfi:
	.zero		924


//--------------------- SYMBOLS --------------------------

	.type		.nv.reservedSmem.offset0,@object
	.size		.nv.reservedSmem.offset0,0x4
	.type		.nv.reservedSmem.cap,@object
	.size		.nv.reservedSmem.cap,0x4
